//
// Generated by NVIDIA NVVM Compiler
//
// Compiler Build ID: CL-36424714
// Cuda compilation tools, release 13.0, V13.0.88
// Based on NVVM 20.0.0
//

.version 9.0
.target sm_100
.address_size 64

	// .globl	_Z4copyPfPKf
// _ZZ13copySharedMemPfPKfE4tile has been demoted
// _ZZ18transposeCoalescedPfPKfE4tile has been demoted
// _ZZ24transposeNoBankConflictsPfPKfE4tile has been demoted

.visible .entry _Z4copyPfPKf(
	.param .u64 .ptr .align 1 _Z4copyPfPKf_param_0,
	.param .u64 .ptr .align 1 _Z4copyPfPKf_param_1
)
{
	.reg .b32 	%r<18>;
	.reg .b32 	%f<5>;
	.reg .b64 	%rd<17>;

	ld.param.u64 	%rd1, [_Z4copyPfPKf_param_0];
	ld.param.u64 	%rd2, [_Z4copyPfPKf_param_1];
	mov.u32 	%r1, %ctaid.x;
	shl.b32 	%r2, %r1, 5;
	mov.u32 	%r3, %tid.x;
	add.s32 	%r4, %r2, %r3;
	mov.u32 	%r5, %ctaid.y;
	shl.b32 	%r6, %r5, 5;
	mov.u32 	%r7, %tid.y;
	add.s32 	%r8, %r6, %r7;
	mov.u32 	%r9, %nctaid.x;
	cvta.to.global.u64 	%rd3, %rd2;
	cvta.to.global.u64 	%rd4, %rd1;
	mul.lo.s32 	%r10, %r9, %r8;
	shl.b32 	%r11, %r10, 5;
	add.s32 	%r12, %r4, %r11;
	mul.wide.s32 	%rd5, %r12, 4;
	add.s64 	%rd6, %rd3, %rd5;
	ld.global.f32 	%f1, [%rd6];
	add.s64 	%rd7, %rd4, %rd5;
	st.global.f32 	[%rd7], %f1;
	shl.b32 	%r13, %r9, 8;
	add.s32 	%r14, %r12, %r13;
	mul.wide.s32 	%rd8, %r14, 4;
	add.s64 	%rd9, %rd3, %rd8;
	ld.global.f32 	%f2, [%rd9];
	add.s64 	%rd10, %rd4, %rd8;
	st.global.f32 	[%rd10], %f2;
	shl.b32 	%r15, %r9, 9;
	add.s32 	%r16, %r12, %r15;
	mul.wide.s32 	%rd11, %r16, 4;
	add.s64 	%rd12, %rd3, %rd11;
	ld.global.f32 	%f3, [%rd12];
	add.s64 	%rd13, %rd4, %rd11;
	st.global.f32 	[%rd13], %f3;
	add.s32 	%r17, %r16, %r13;
	mul.wide.s32 	%rd14, %r17, 4;
	add.s64 	%rd15, %rd3, %rd14;
	ld.global.f32 	%f4, [%rd15];
	add.s64 	%rd16, %rd4, %rd14;
	st.global.f32 	[%rd16], %f4;
	ret;

}
	// .globl	_Z13copySharedMemPfPKf
.visible .entry _Z13copySharedMemPfPKf(
	.param .u64 .ptr .align 1 _Z13copySharedMemPfPKf_param_0,
	.param .u64 .ptr .align 1 _Z13copySharedMemPfPKf_param_1
)
{
	.reg .b32 	%r<23>;
	.reg .b32 	%f<9>;
	.reg .b64 	%rd<17>;
	// demoted variable
	.shared .align 4 .b8 _ZZ13copySharedMemPfPKfE4tile[4096];
	ld.param.u64 	%rd1, [_Z13copySharedMemPfPKf_param_0];
	ld.param.u64 	%rd2, [_Z13copySharedMemPfPKf_param_1];
	mov.u32 	%r1, %ctaid.x;
	shl.b32 	%r2, %r1, 5;
	mov.u32 	%r3, %tid.x;
	add.s32 	%r4, %r2, %r3;
	mov.u32 	%r5, %ctaid.y;
	shl.b32 	%r6, %r5, 5;
	mov.u32 	%r7, %tid.y;
	add.s32 	%r8, %r6, %r7;
	mov.u32 	%r9, %nctaid.x;
	shl.b32 	%r10, %r3, 2;
	mov.u32 	%r11, _ZZ13copySharedMemPfPKfE4tile;
	add.s32 	%r12, %r11, %r10;
	cvta.to.global.u64 	%rd3, %rd2;
	mul.lo.s32 	%r13, %r9, %r8;
	shl.b32 	%r14, %r13, 5;
	add.s32 	%r15, %r14, %r4;
	mul.wide.s32 	%rd4, %r15, 4;
	add.s64 	%rd5, %rd3, %rd4;
	ld.global.f32 	%f1, [%rd5];
	shl.b32 	%r16, %r7, 7;
	add.s32 	%r17, %r12, %r16;
	st.shared.f32 	[%r17], %f1;
	shl.b32 	%r18, %r9, 8;
	add.s32 	%r19, %r15, %r18;
	mul.wide.s32 	%rd6, %r19, 4;
	add.s64 	%rd7, %rd3, %rd6;
	ld.global.f32 	%f2, [%rd7];
	st.shared.f32 	[%r17+1024], %f2;
	shl.b32 	%r20, %r9, 9;
	add.s32 	%r21, %r15, %r20;
	mul.wide.s32 	%rd8, %r21, 4;
	add.s64 	%rd9, %rd3, %rd8;
	ld.global.f32 	%f3, [%rd9];
	st.shared.f32 	[%r17+2048], %f3;
	add.s32 	%r22, %r21, %r18;
	mul.wide.s32 	%rd10, %r22, 4;
	add.s64 	%rd11, %rd3, %rd10;
	ld.global.f32 	%f4, [%rd11];
	st.shared.f32 	[%r17+3072], %f4;
	bar.sync 	0;
	cvta.to.global.u64 	%rd12, %rd1;
	ld.shared.f32 	%f5, [%r17];
	add.s64 	%rd13, %rd12, %rd4;
	st.global.f32 	[%rd13], %f5;
	ld.shared.f32 	%f6, [%r17+1024];
	add.s64 	%rd14, %rd12, %rd6;
	st.global.f32 	[%rd14], %f6;
	ld.shared.f32 	%f7, [%r17+2048];
	add.s64 	%rd15, %rd12, %rd8;
	st.global.f32 	[%rd15], %f7;
	ld.shared.f32 	%f8, [%r17+3072];
	add.s64 	%rd16, %rd12, %rd10;
	st.global.f32 	[%rd16], %f8;
	ret;

}
	// .globl	_Z14transposeNaivePfPKf
.visible .entry _Z14transposeNaivePfPKf(
	.param .u64 .ptr .align 1 _Z14transposeNaivePfPKf_param_0,
	.param .u64 .ptr .align 1 _Z14transposeNaivePfPKf_param_1
)
{
	.reg .b32 	%r<18>;
	.reg .b32 	%f<5>;
	.reg .b64 	%rd<15>;

	ld.param.u64 	%rd1, [_Z14transposeNaivePfPKf_param_0];
	ld.param.u64 	%rd2, [_Z14transposeNaivePfPKf_param_1];
	mov.u32 	%r1, %ctaid.x;
	shl.b32 	%r2, %r1, 5;
	mov.u32 	%r3, %tid.x;
	add.s32 	%r4, %r2, %r3;
	mov.u32 	%r5, %ctaid.y;
	shl.b32 	%r6, %r5, 5;
	mov.u32 	%r7, %tid.y;
	add.s32 	%r8, %r6, %r7;
	mov.u32 	%r9, %nctaid.x;
	shl.b32 	%r10, %r9, 5;
	cvta.to.global.u64 	%rd3, %rd2;
	cvta.to.global.u64 	%rd4, %rd1;
	mad.lo.s32 	%r11, %r8, %r10, %r4;
	mul.wide.s32 	%rd5, %r11, 4;
	add.s64 	%rd6, %rd3, %rd5;
	ld.global.f32 	%f1, [%rd6];
	mad.lo.s32 	%r12, %r4, %r10, %r8;
	mul.wide.s32 	%rd7, %r12, 4;
	add.s64 	%rd8, %rd4, %rd7;
	st.global.f32 	[%rd8], %f1;
	shl.b32 	%r13, %r9, 8;
	add.s32 	%r14, %r11, %r13;
	mul.wide.s32 	%rd9, %r14, 4;
	add.s64 	%rd10, %rd3, %rd9;
	ld.global.f32 	%f2, [%rd10];
	st.global.f32 	[%rd8+32], %f2;
	shl.b32 	%r15, %r9, 9;
	add.s32 	%r16, %r11, %r15;
	mul.wide.s32 	%rd11, %r16, 4;
	add.s64 	%rd12, %rd3, %rd11;
	ld.global.f32 	%f3, [%rd12];
	st.global.f32 	[%rd8+64], %f3;
	add.s32 	%r17, %r16, %r13;
	mul.wide.s32 	%rd13, %r17, 4;
	add.s64 	%rd14, %rd3, %rd13;
	ld.global.f32 	%f4, [%rd14];
	st.global.f32 	[%rd8+96], %f4;
	ret;

}
	// .globl	_Z18transposeCoalescedPfPKf
.visible .entry _Z18transposeCoalescedPfPKf(
	.param .u64 .ptr .align 1 _Z18transposeCoalescedPfPKf_param_0,
	.param .u64 .ptr .align 1 _Z18transposeCoalescedPfPKf_param_1
)
{
	.reg .b32 	%r<31>;
	.reg .b32 	%f<9>;
	.reg .b64 	%rd<21>;
	// demoted variable
	.shared .align 4 .b8 _ZZ18transposeCoalescedPfPKfE4tile[4096];
	ld.param.u64 	%rd1, [_Z18transposeCoalescedPfPKf_param_0];
	ld.param.u64 	%rd2, [_Z18transposeCoalescedPfPKf_param_1];
	mov.u32 	%r1, %ctaid.x;
	shl.b32 	%r2, %r1, 5;
	mov.u32 	%r3, %tid.x;
	add.s32 	%r4, %r2, %r3;
	mov.u32 	%r5, %ctaid.y;
	shl.b32 	%r6, %r5, 5;
	mov.u32 	%r7, %tid.y;
	add.s32 	%r8, %r6, %r7;
	mov.u32 	%r9, %nctaid.x;
	shl.b32 	%r10, %r9, 5;
	shl.b32 	%r11, %r3, 2;
	mov.u32 	%r12, _ZZ18transposeCoalescedPfPKfE4tile;
	add.s32 	%r13, %r12, %r11;
	cvta.to.global.u64 	%rd3, %rd2;
	mad.lo.s32 	%r14, %r8, %r10, %r4;
	mul.wide.s32 	%rd4, %r14, 4;
	add.s64 	%rd5, %rd3, %rd4;
	ld.global.f32 	%f1, [%rd5];
	shl.b32 	%r15, %r7, 7;
	add.s32 	%r16, %r13, %r15;
	st.shared.f32 	[%r16], %f1;
	shl.b32 	%r17, %r9, 8;
	add.s32 	%r18, %r14, %r17;
	mul.wide.s32 	%rd6, %r18, 4;
	add.s64 	%rd7, %rd3, %rd6;
	ld.global.f32 	%f2, [%rd7];
	st.shared.f32 	[%r16+1024], %f2;
	shl.b32 	%r19, %r9, 9;
	add.s32 	%r20, %r14, %r19;
	mul.wide.s32 	%rd8, %r20, 4;
	add.s64 	%rd9, %rd3, %rd8;
	ld.global.f32 	%f3, [%rd9];
	st.shared.f32 	[%r16+2048], %f3;
	add.s32 	%r21, %r20, %r17;
	mul.wide.s32 	%rd10, %r21, 4;
	add.s64 	%rd11, %rd3, %rd10;
	ld.global.f32 	%f4, [%rd11];
	st.shared.f32 	[%r16+3072], %f4;
	bar.sync 	0;
	add.s32 	%r22, %r6, %r3;
	add.s32 	%r23, %r2, %r7;
	mad.lo.s32 	%r24, %r3, 124, %r13;
	cvta.to.global.u64 	%rd12, %rd1;
	shl.b32 	%r25, %r7, 2;
	add.s32 	%r26, %r24, %r25;
	ld.shared.f32 	%f5, [%r26];
	mad.lo.s32 	%r27, %r23, %r10, %r22;
	mul.wide.s32 	%rd13, %r27, 4;
	add.s64 	%rd14, %rd12, %rd13;
	st.global.f32 	[%rd14], %f5;
	ld.shared.f32 	%f6, [%r26+32];
	add.s32 	%r28, %r27, %r17;
	mul.wide.s32 	%rd15, %r28, 4;
	add.s64 	%rd16, %rd12, %rd15;
	st.global.f32 	[%rd16], %f6;
	ld.shared.f32 	%f7, [%r26+64];
	add.s32 	%r29, %r27, %r19;
	mul.wide.s32 	%rd17, %r29, 4;
	add.s64 	%rd18, %rd12, %rd17;
	st.global.f32 	[%rd18], %f7;
	ld.shared.f32 	%f8, [%r26+96];
	add.s32 	%r30, %r29, %r17;
	mul.wide.s32 	%rd19, %r30, 4;
	add.s64 	%rd20, %rd12, %rd19;
	st.global.f32 	[%rd20], %f8;
	ret;

}
	// .globl	_Z24transposeNoBankConflictsPfPKf
.visible .entry _Z24transposeNoBankConflictsPfPKf(
	.param .u64 .ptr .align 1 _Z24transposeNoBankConflictsPfPKf_param_0,
	.param .u64 .ptr .align 1 _Z24transposeNoBankConflictsPfPKf_param_1
)
{
	.reg .b32 	%r<31>;
	.reg .b32 	%f<9>;
	.reg .b64 	%rd<21>;
	// demoted variable
	.shared .align 4 .b8 _ZZ24transposeNoBankConflictsPfPKfE4tile[4224];
	ld.param.u64 	%rd1, [_Z24transposeNoBankConflictsPfPKf_param_0];
	ld.param.u64 	%rd2, [_Z24transposeNoBankConflictsPfPKf_param_1];
	mov.u32 	%r1, %ctaid.x;
	shl.b32 	%r2, %r1, 5;
	mov.u32 	%r3, %tid.x;
	add.s32 	%r4, %r2, %r3;
	mov.u32 	%r5, %ctaid.y;
	shl.b32 	%r6, %r5, 5;
	mov.u32 	%r7, %tid.y;
	add.s32 	%r8, %r6, %r7;
	mov.u32 	%r9, %nctaid.x;
	shl.b32 	%r10, %r9, 5;
	shl.b32 	%r11, %r3, 2;
	mov.u32 	%r12, _ZZ24transposeNoBankConflictsPfPKfE4tile;
	add.s32 	%r13, %r12, %r11;
	cvta.to.global.u64 	%rd3, %rd2;
	mad.lo.s32 	%r14, %r8, %r10, %r4;
	mul.wide.s32 	%rd4, %r14, 4;
	add.s64 	%rd5, %rd3, %rd4;
	ld.global.f32 	%f1, [%rd5];
	mad.lo.s32 	%r15, %r7, 132, %r13;
	st.shared.f32 	[%r15], %f1;
	shl.b32 	%r16, %r9, 8;
	add.s32 	%r17, %r14, %r16;
	mul.wide.s32 	%rd6, %r17, 4;
	add.s64 	%rd7, %rd3, %rd6;
	ld.global.f32 	%f2, [%rd7];
	st.shared.f32 	[%r15+1056], %f2;
	shl.b32 	%r18, %r9, 9;
	add.s32 	%r19, %r14, %r18;
	mul.wide.s32 	%rd8, %r19, 4;
	add.s64 	%rd9, %rd3, %rd8;
	ld.global.f32 	%f3, [%rd9];
	st.shared.f32 	[%r15+2112], %f3;
	add.s32 	%r20, %r19, %r16;
	mul.wide.s32 	%rd10, %r20, 4;
	add.s64 	%rd11, %rd3, %rd10;
	ld.global.f32 	%f4, [%rd11];
	st.shared.f32 	[%r15+3168], %f4;
	bar.sync 	0;
	add.s32 	%r21, %r6, %r3;
	add.s32 	%r22, %r2, %r7;
	shl.b32 	%r23, %r3, 7;
	add.s32 	%r24, %r13, %r23;
	cvta.to.global.u64 	%rd12, %rd1;
	shl.b32 	%r25, %r7, 2;
	add.s32 	%r26, %r24, %r25;
	ld.shared.f32 	%f5, [%r26];
	mad.lo.s32 	%r27, %r22, %r10, %r21;
	mul.wide.s32 	%rd13, %r27, 4;
	add.s64 	%rd14, %rd12, %rd13;
	st.global.f32 	[%rd14], %f5;
	ld.shared.f32 	%f6, [%r26+32];
	add.s32 	%r28, %r27, %r16;
	mul.wide.s32 	%rd15, %r28, 4;
	add.s64 	%rd16, %rd12, %rd15;
	st.global.f32 	[%rd16], %f6;
	ld.shared.f32 	%f7, [%r26+64];
	add.s32 	%r29, %r27, %r18;
	mul.wide.s32 	%rd17, %r29, 4;
	add.s64 	%rd18, %rd12, %rd17;
	st.global.f32 	[%rd18], %f7;
	ld.shared.f32 	%f8, [%r26+96];
	add.s32 	%r30, %r29, %r16;
	mul.wide.s32 	%rd19, %r30, 4;
	add.s64 	%rd20, %rd12, %rd19;
	st.global.f32 	[%rd20], %f8;
	ret;

}


// ===== COMPILED SASS (sm_100) =====

	.target	sm_100

	.elftype	@"ET_EXEC"


//--------------------- .note.nv.tkinfo           --------------------------
	.section	.note.nv.tkinfo,"",@"SHT_NOTE"
	.sectionflags	@"SHF_NOTE_NV_TKINFO"
	.tkinfo
        /*0018*/ 	.word	0x00000002
        /*0030*/ 	.string	""
        /*0030*/ 	.string	"ptxas"
        /*0030*/ 	.string	"Cuda compilation tools, release 13.0, V13.0.88"
        /*0030*/ 	.string	"Build cuda_13.0.r13.0/compiler.36424714_0"
        /*0030*/ 	.string	"-arch sm_100 -m 64 "



//--------------------- .note.nv.cuinfo           --------------------------
	.section	.note.nv.cuinfo,"",@"SHT_NOTE"
	.sectionflags	@"SHF_NOTE_NV_CUINFO"
        /*0018*/ 	.short	0x0002
        /*001a*/ 	.short	0x0064
        /*001c*/ 	.short	0x0082
	.zero		2


//--------------------- .nv.info                  --------------------------
	.section	.nv.info,"",@"SHT_CUDA_INFO"
	.align	4


	//----- nvinfo : EIATTR_REGCOUNT
	.align		4
        /*0000*/ 	.byte	0x04, 0x2f
        /*0002*/ 	.short	(.L_1 - .L_0)
	.align		4
.L_0:
        /*0004*/ 	.word	index@(_Z4copyPfPKf)
        /*0008*/ 	.word	0x00000018


	//----- nvinfo : EIATTR_FRAME_SIZE
	.align		4
.L_1:
        /*000c*/ 	.byte	0x04, 0x11
        /*000e*/ 	.short	(.L_3 - .L_2)
	.align		4
.L_2:
        /*0010*/ 	.word	index@(_Z4copyPfPKf)
        /*0014*/ 	.word	0x00000000


	//----- nvinfo : EIATTR_REGCOUNT
	.align		4
.L_3:
        /*0018*/ 	.byte	0x04, 0x2f
        /*001a*/ 	.short	(.L_5 - .L_4)
	.align		4
.L_4:
        /*001c*/ 	.word	index@(_Z13copySharedMemPfPKf)
        /*0020*/ 	.word	0x00000018


	//----- nvinfo : EIATTR_FRAME_SIZE
	.align		4
.L_5:
        /*0024*/ 	.byte	0x04, 0x11
        /*0026*/ 	.short	(.L_7 - .L_6)
	.align		4
.L_6:
        /*0028*/ 	.word	index@(_Z13copySharedMemPfPKf)
        /*002c*/ 	.word	0x00000000


	//----- nvinfo : EIATTR_REGCOUNT
	.align		4
.L_7:
        /*0030*/ 	.byte	0x04, 0x2f
        /*0032*/ 	.short	(.L_9 - .L_8)
	.align		4
.L_8:
        /*0034*/ 	.word	index@(_Z14transposeNaivePfPKf)
        /*0038*/ 	.word	0x00000010


	//----- nvinfo : EIATTR_FRAME_SIZE
	.align		4
.L_9:
        /*003c*/ 	.byte	0x04, 0x11
        /*003e*/ 	.short	(.L_11 - .L_10)
	.align		4
.L_10:
        /*0040*/ 	.word	index@(_Z14transposeNaivePfPKf)
        /*0044*/ 	.word	0x00000000


	//----- nvinfo : EIATTR_REGCOUNT
	.align		4
.L_11:
        /*0048*/ 	.byte	0x04, 0x2f
        /*004a*/ 	.short	(.L_13 - .L_12)
	.align		4
.L_12:
        /*004c*/ 	.word	index@(_Z18transposeCoalescedPfPKf)
        /*0050*/ 	.word	0x00000018


	//----- nvinfo : EIATTR_FRAME_SIZE
	.align		4
.L_13:
        /*0054*/ 	.byte	0x04, 0x11
        /*0056*/ 	.short	(.L_15 - .L_14)
	.align		4
.L_14:
        /*0058*/ 	.word	index@(_Z18transposeCoalescedPfPKf)
        /*005c*/ 	.word	0x00000000


	//----- nvinfo : EIATTR_REGCOUNT
	.align		4
.L_15:
        /*0060*/ 	.byte	0x04, 0x2f
        /*0062*/ 	.short	(.L_17 - .L_16)
	.align		4
.L_16:
        /*0064*/ 	.word	index@(_Z24transposeNoBankConflictsPfPKf)
        /*0068*/ 	.word	0x00000018


	//----- nvinfo : EIATTR_FRAME_SIZE
	.align		4
.L_17:
        /*006c*/ 	.byte	0x04, 0x11
        /*006e*/ 	.short	(.L_19 - .L_18)
	.align		4
.L_18:
        /*0070*/ 	.word	index@(_Z24transposeNoBankConflictsPfPKf)
        /*0074*/ 	.word	0x00000000


	//----- nvinfo : EIATTR_MIN_STACK_SIZE
	.align		4
.L_19:
        /*0078*/ 	.byte	0x04, 0x12
        /*007a*/ 	.short	(.L_21 - .L_20)
	.align		4
.L_20:
        /*007c*/ 	.word	index@(_Z24transposeNoBankConflictsPfPKf)
        /*0080*/ 	.word	0x00000000


	//----- nvinfo : EIATTR_MIN_STACK_SIZE
	.align		4
.L_21:
        /*0084*/ 	.byte	0x04, 0x12
        /*0086*/ 	.short	(.L_23 - .L_22)
	.align		4
.L_22:
        /*0088*/ 	.word	index@(_Z18transposeCoalescedPfPKf)
        /*008c*/ 	.word	0x00000000


	//----- nvinfo : EIATTR_MIN_STACK_SIZE
	.align		4
.L_23:
        /*0090*/ 	.byte	0x04, 0x12
        /*0092*/ 	.short	(.L_25 - .L_24)
	.align		4
.L_24:
        /*0094*/ 	.word	index@(_Z14transposeNaivePfPKf)
        /*0098*/ 	.word	0x00000000


	//----- nvinfo : EIATTR_MIN_STACK_SIZE
	.align		4
.L_25:
        /*009c*/ 	.byte	0x04, 0x12
        /*009e*/ 	.short	(.L_27 - .L_26)
	.align		4
.L_26:
        /*00a0*/ 	.word	index@(_Z13copySharedMemPfPKf)
        /*00a4*/ 	.word	0x00000000


	//----- nvinfo : EIATTR_MIN_STACK_SIZE
	.align		4
.L_27:
        /*00a8*/ 	.byte	0x04, 0x12
        /*00aa*/ 	.short	(.L_29 - .L_28)
	.align		4
.L_28:
        /*00ac*/ 	.word	index@(_Z4copyPfPKf)
        /*00b0*/ 	.word	0x00000000
.L_29:


//--------------------- .nv.compat                --------------------------
	.section	.nv.compat,"",@"SHT_CUDA_COMPAT_INFO"
	.align	4
        /*0000*/ 	.byte	0x02, 0x09, 0x00, 0x00, 0x02, 0x02, 0x01, 0x00, 0x02, 0x05, 0x05, 0x00, 0x03, 0x07, 0x01, 0x01
        /*0010*/ 	.byte	0x02, 0x03, 0x00, 0x00, 0x02, 0x06, 0x01, 0x00, 0x04, 0x0b, 0x08, 0x00, 0x09, 0x00, 0x00, 0x00
        /*0020*/ 	.byte	0x00, 0x00, 0x00, 0x00


//--------------------- .nv.info._Z24transposeNoBankConflictsPfPKf --------------------------
	.section	.nv.info._Z24transposeNoBankConflictsPfPKf,"",@"SHT_CUDA_INFO"
	.sectionflags	@""
	.align	4


	//----- nvinfo : EIATTR_CUDA_API_VERSION
	.align		4
        /*0000*/ 	.byte	0x04, 0x37
        /*0002*/ 	.short	(.L_31 - .L_30)
.L_30:
        /*0004*/ 	.word	0x00000082


	//----- nvinfo : EIATTR_KPARAM_INFO
	.align		4
.L_31:
        /*0008*/ 	.byte	0x04, 0x17
        /*000a*/ 	.short	(.L_33 - .L_32)
.L_32:
        /*000c*/ 	.word	0x00000000
        /*0010*/ 	.short	0x0001
        /*0012*/ 	.short	0x0008
        /*0014*/ 	.byte	0x00, 0xf5, 0x21, 0x00


	//----- nvinfo : EIATTR_KPARAM_INFO
	.align		4
.L_33:
        /*0018*/ 	.byte	0x04, 0x17
        /*001a*/ 	.short	(.L_35 - .L_34)
.L_34:
        /*001c*/ 	.word	0x00000000
        /*0020*/ 	.short	0x0000
        /*0022*/ 	.short	0x0000
        /*0024*/ 	.byte	0x00, 0xf5, 0x21, 0x00


	//----- nvinfo : EIATTR_SPARSE_MMA_MASK
	.align		4
.L_35:
        /*0028*/ 	.byte	0x03, 0x50
        /*002a*/ 	.short	0x0000


	//----- nvinfo : EIATTR_MAXREG_COUNT
	.align		4
        /*002c*/ 	.byte	0x03, 0x1b
        /*002e*/ 	.short	0x00ff


	//----- nvinfo : EIATTR_NUM_BARRIERS
	.align		4
        /*0030*/ 	.byte	0x02, 0x4c
        /*0032*/ 	.byte	0x01
	.zero		1


	//----- nvinfo : EIATTR_MERCURY_ISA_VERSION
	.align		4
        /*0034*/ 	.byte	0x03, 0x5f
        /*0036*/ 	.short	0x0101


	//----- nvinfo : EIATTR_VRC_CTA_INIT_COUNT
	.align		4
        /*0038*/ 	.byte	0x02, 0x4a
	.zero		1
	.zero		1


	//----- nvinfo : EIATTR_EXIT_INSTR_OFFSETS
	.align		4
        /*003c*/ 	.byte	0x04, 0x1c
        /*003e*/ 	.short	(.L_37 - .L_36)


	//   ....[0]....
.L_36:
        /*0040*/ 	.word	0x00000360


	//----- nvinfo : EIATTR_CBANK_PARAM_SIZE
	.align		4
.L_37:
        /*0044*/ 	.byte	0x03, 0x19
        /*0046*/ 	.short	0x0010


	//----- nvinfo : EIATTR_PARAM_CBANK
	.align		4
        /*0048*/ 	.byte	0x04, 0x0a
        /*004a*/ 	.short	(.L_39 - .L_38)
	.align		4
.L_38:
        /*004c*/ 	.word	index@(.nv.constant0._Z24transposeNoBankConflictsPfPKf)
        /*0050*/ 	.short	0x0380
        /*0052*/ 	.short	0x0010


	//----- nvinfo : EIATTR_SW_WAR
	.align		4
.L_39:
        /*0054*/ 	.byte	0x04, 0x36
        /*0056*/ 	.short	(.L_41 - .L_40)
.L_40:
        /*0058*/ 	.word	0x00000008
.L_41:


//--------------------- .nv.info._Z18transposeCoalescedPfPKf --------------------------
	.section	.nv.info._Z18transposeCoalescedPfPKf,"",@"SHT_CUDA_INFO"
	.sectionflags	@""
	.align	4


	//----- nvinfo : EIATTR_CUDA_API_VERSION
	.align		4
        /*0000*/ 	.byte	0x04, 0x37
        /*0002*/ 	.short	(.L_43 - .L_42)
.L_42:
        /*0004*/ 	.word	0x00000082


	//----- nvinfo : EIATTR_KPARAM_INFO
	.align		4
.L_43:
        /*0008*/ 	.byte	0x04, 0x17
        /*000a*/ 	.short	(.L_45 - .L_44)
.L_44:
        /*000c*/ 	.word	0x00000000
        /*0010*/ 	.short	0x0001
        /*0012*/ 	.short	0x0008
        /*0014*/ 	.byte	0x00, 0xf5, 0x21, 0x00


	//----- nvinfo : EIATTR_KPARAM_INFO
	.align		4
.L_45:
        /*0018*/ 	.byte	0x04, 0x17
        /*001a*/ 	.short	(.L_47 - .L_46)
.L_46:
        /*001c*/ 	.word	0x00000000
        /*0020*/ 	.short	0x0000
        /*0022*/ 	.short	0x0000
        /*0024*/ 	.byte	0x00, 0xf5, 0x21, 0x00


	//----- nvinfo : EIATTR_SPARSE_MMA_MASK
	.align		4
.L_47:
        /*0028*/ 	.byte	0x03, 0x50
        /*002a*/ 	.short	0x0000


	//----- nvinfo : EIATTR_MAXREG_COUNT
	.align		4
        /*002c*/ 	.byte	0x03, 0x1b
        /*002e*/ 	.short	0x00ff


	//----- nvinfo : EIATTR_NUM_BARRIERS
	.align		4
        /*0030*/ 	.byte	0x02, 0x4c
        /*0032*/ 	.byte	0x01
	.zero		1


	//----- nvinfo : EIATTR_MERCURY_ISA_VERSION
	.align		4
        /*0034*/ 	.byte	0x03, 0x5f
        /*0036*/ 	.short	0x0101


	//----- nvinfo : EIATTR_VRC_CTA_INIT_COUNT
	.align		4
        /*0038*/ 	.byte	0x02, 0x4a
	.zero		1
	.zero		1


	//----- nvinfo : EIATTR_EXIT_INSTR_OFFSETS
	.align		4
        /*003c*/ 	.byte	0x04, 0x1c
        /*003e*/ 	.short	(.L_49 - .L_48)


	//   ....[0]....
.L_48:
        /*0040*/ 	.word	0x00000360


	//----- nvinfo : EIATTR_CBANK_PARAM_SIZE
	.align		4
.L_49:
        /*0044*/ 	.byte	0x03, 0x19
        /*0046*/ 	.short	0x0010


	//----- nvinfo : EIATTR_PARAM_CBANK
	.align		4
        /*0048*/ 	.byte	0x04, 0x0a
        /*004a*/ 	.short	(.L_51 - .L_50)
	.align		4
.L_50:
        /*004c*/ 	.word	index@(.nv.constant0._Z18transposeCoalescedPfPKf)
        /*0050*/ 	.short	0x0380
        /*0052*/ 	.short	0x0010


	//----- nvinfo : EIATTR_SW_WAR
	.align		4
.L_51:
        /*0054*/ 	.byte	0x04, 0x36
        /*0056*/ 	.short	(.L_53 - .L_52)
.L_52:
        /*0058*/ 	.word	0x00000008
.L_53:


//--------------------- .nv.info._Z14transposeNaivePfPKf --------------------------
	.section	.nv.info._Z14transposeNaivePfPKf,"",@"SHT_CUDA_INFO"
	.sectionflags	@""
	.align	4


	//----- nvinfo : EIATTR_CUDA_API_VERSION
	.align		4
        /*0000*/ 	.byte	0x04, 0x37
        /*0002*/ 	.short	(.L_55 - .L_54)
.L_54:
        /*0004*/ 	.word	0x00000082


	//----- nvinfo : EIATTR_KPARAM_INFO
	.align		4
.L_55:
        /*0008*/ 	.byte	0x04, 0x17
        /*000a*/ 	.short	(.L_57 - .L_56)
.L_56:
        /*000c*/ 	.word	0x00000000
        /*0010*/ 	.short	0x0001
        /*0012*/ 	.short	0x0008
        /*0014*/ 	.byte	0x00, 0xf5, 0x21, 0x00


	//----- nvinfo : EIATTR_KPARAM_INFO
	.align		4
.L_57:
        /*0018*/ 	.byte	0x04, 0x17
        /*001a*/ 	.short	(.L_59 - .L_58)
.L_58:
        /*001c*/ 	.word	0x00000000
        /*0020*/ 	.short	0x0000
        /*0022*/ 	.short	0x0000
        /*0024*/ 	.byte	0x00, 0xf5, 0x21, 0x00


	//----- nvinfo : EIATTR_SPARSE_MMA_MASK
	.align		4
.L_59:
        /*0028*/ 	.byte	0x03, 0x50
        /*002a*/ 	.short	0x0000


	//----- nvinfo : EIATTR_MAXREG_COUNT
	.align		4
        /*002c*/ 	.byte	0x03, 0x1b
        /*002e*/ 	.short	0x00ff


	//----- nvinfo : EIATTR_MERCURY_ISA_VERSION
	.align		4
        /*0030*/ 	.byte	0x03, 0x5f
        /*0032*/ 	.short	0x0101


	//----- nvinfo : EIATTR_VRC_CTA_INIT_COUNT
	.align		4
        /*0034*/ 	.byte	0x02, 0x4a
	.zero		1
	.zero		1


	//----- nvinfo : EIATTR_EXIT_INSTR_OFFSETS
	.align		4
        /*0038*/ 	.byte	0x04, 0x1c
        /*003a*/ 	.short	(.L_61 - .L_60)


	//   ....[0]....
.L_60:
        /*003c*/ 	.word	0x000001e0


	//----- nvinfo : EIATTR_CBANK_PARAM_SIZE
	.align		4
.L_61:
        /*0040*/ 	.byte	0x03, 0x19
        /*0042*/ 	.short	0x0010


	//----- nvinfo : EIATTR_PARAM_CBANK
	.align		4
        /*0044*/ 	.byte	0x04, 0x0a
        /*0046*/ 	.short	(.L_63 - .L_62)
	.align		4
.L_62:
        /*0048*/ 	.word	index@(.nv.constant0._Z14transposeNaivePfPKf)
        /*004c*/ 	.short	0x0380
        /*004e*/ 	.short	0x0010


	//----- nvinfo : EIATTR_SW_WAR
	.align		4
.L_63:
        /*0050*/ 	.byte	0x04, 0x36
        /*0052*/ 	.short	(.L_65 - .L_64)
.L_64:
        /*0054*/ 	.word	0x00000008
.L_65:


//--------------------- .nv.info._Z13copySharedMemPfPKf --------------------------
	.section	.nv.info._Z13copySharedMemPfPKf,"",@"SHT_CUDA_INFO"
	.sectionflags	@""
	.align	4


	//----- nvinfo : EIATTR_CUDA_API_VERSION
	.align		4
        /*0000*/ 	.byte	0x04, 0x37
        /*0002*/ 	.short	(.L_67 - .L_66)
.L_66:
        /*0004*/ 	.word	0x00000082


	//----- nvinfo : EIATTR_KPARAM_INFO
	.align		4
.L_67:
        /*0008*/ 	.byte	0x04, 0x17
        /*000a*/ 	.short	(.L_69 - .L_68)
.L_68:
        /*000c*/ 	.word	0x00000000
        /*0010*/ 	.short	0x0001
        /*0012*/ 	.short	0x0008
        /*0014*/ 	.byte	0x00, 0xf5, 0x21, 0x00


	//----- nvinfo : EIATTR_KPARAM_INFO
	.align		4
.L_69:
        /*0018*/ 	.byte	0x04, 0x17
        /*001a*/ 	.short	(.L_71 - .L_70)
.L_70:
        /*001c*/ 	.word	0x00000000
        /*0020*/ 	.short	0x0000
        /*0022*/ 	.short	0x0000
        /*0024*/ 	.byte	0x00, 0xf5, 0x21, 0x00


	//----- nvinfo : EIATTR_SPARSE_MMA_MASK
	.align		4
.L_71:
        /*0028*/ 	.byte	0x03, 0x50
        /*002a*/ 	.short	0x0000


	//----- nvinfo : EIATTR_MAXREG_COUNT
	.align		4
        /*002c*/ 	.byte	0x03, 0x1b
        /*002e*/ 	.short	0x00ff


	//----- nvinfo : EIATTR_NUM_BARRIERS
	.align		4
        /*0030*/ 	.byte	0x02, 0x4c
        /*0032*/ 	.byte	0x01
	.zero		1


	//----- nvinfo : EIATTR_MERCURY_ISA_VERSION
	.align		4
        /*0034*/ 	.byte	0x03, 0x5f
        /*0036*/ 	.short	0x0101


	//----- nvinfo : EIATTR_VRC_CTA_INIT_COUNT
	.align		4
        /*0038*/ 	.byte	0x02, 0x4a
	.zero		1
	.zero		1


	//----- nvinfo : EIATTR_EXIT_INSTR_OFFSETS
	.align		4
        /*003c*/ 	.byte	0x04, 0x1c
        /*003e*/ 	.short	(.L_73 - .L_72)


	//   ....[0]....
.L_72:
        /*0040*/ 	.word	0x000002e0


	//----- nvinfo : EIATTR_CBANK_PARAM_SIZE
	.align		4
.L_73:
        /*0044*/ 	.byte	0x03, 0x19
        /*0046*/ 	.short	0x0010


	//----- nvinfo : EIATTR_PARAM_CBANK
	.align		4
        /*0048*/ 	.byte	0x04, 0x0a
        /*004a*/ 	.short	(.L_75 - .L_74)
	.align		4
.L_74:
        /*004c*/ 	.word	index@(.nv.constant0._Z13copySharedMemPfPKf)
        /*0050*/ 	.short	0x0380
        /*0052*/ 	.short	0x0010


	//----- nvinfo : EIATTR_SW_WAR
	.align		4
.L_75:
        /*0054*/ 	.byte	0x04, 0x36
        /*0056*/ 	.short	(.L_77 - .L_76)
.L_76:
        /*0058*/ 	.word	0x00000008
.L_77:


//--------------------- .nv.info._Z4copyPfPKf     --------------------------
	.section	.nv.info._Z4copyPfPKf,"",@"SHT_CUDA_INFO"
	.sectionflags	@""
	.align	4


	//----- nvinfo : EIATTR_CUDA_API_VERSION
	.align		4
        /*0000*/ 	.byte	0x04, 0x37
        /*0002*/ 	.short	(.L_79 - .L_78)
.L_78:
        /*0004*/ 	.word	0x00000082


	//----- nvinfo : EIATTR_KPARAM_INFO
	.align		4
.L_79:
        /*0008*/ 	.byte	0x04, 0x17
        /*000a*/ 	.short	(.L_81 - .L_80)
.L_80:
        /*000c*/ 	.word	0x00000000
        /*0010*/ 	.short	0x0001
        /*0012*/ 	.short	0x0008
        /*0014*/ 	.byte	0x00, 0xf5, 0x21, 0x00


	//----- nvinfo : EIATTR_KPARAM_INFO
	.align		4
.L_81:
        /*0018*/ 	.byte	0x04, 0x17
        /*001a*/ 	.short	(.L_83 - .L_82)
.L_82:
        /*001c*/ 	.word	0x00000000
        /*0020*/ 	.short	0x0000
        /*0022*/ 	.short	0x0000
        /*0024*/ 	.byte	0x00, 0xf5, 0x21, 0x00


	//----- nvinfo : EIATTR_SPARSE_MMA_MASK
	.align		4
.L_83:
        /*0028*/ 	.byte	0x03, 0x50
        /*002a*/ 	.short	0x0000


	//----- nvinfo : EIATTR_MAXREG_COUNT
	.align		4
        /*002c*/ 	.byte	0x03, 0x1b
        /*002e*/ 	.short	0x00ff


	//----- nvinfo : EIATTR_MERCURY_ISA_VERSION
	.align		4
        /*0030*/ 	.byte	0x03, 0x5f
        /*0032*/ 	.short	0x0101


	//----- nvinfo : EIATTR_VRC_CTA_INIT_COUNT
	.align		4
        /*0034*/ 	.byte	0x02, 0x4a
	.zero		1
	.zero		1


	//----- nvinfo : EIATTR_EXIT_INSTR_OFFSETS
	.align		4
        /*0038*/ 	.byte	0x04, 0x1c
        /*003a*/ 	.short	(.L_85 - .L_84)


	//   ....[0]....
.L_84:
        /*003c*/ 	.word	0x00000200


	//----- nvinfo : EIATTR_CBANK_PARAM_SIZE
	.align		4
.L_85:
        /*0040*/ 	.byte	0x03, 0x19
        /*0042*/ 	.short	0x0010


	//----- nvinfo : EIATTR_PARAM_CBANK
	.align		4
        /*0044*/ 	.byte	0x04, 0x0a
        /*0046*/ 	.short	(.L_87 - .L_86)
	.align		4
.L_86:
        /*0048*/ 	.word	index@(.nv.constant0._Z4copyPfPKf)
        /*004c*/ 	.short	0x0380
        /*004e*/ 	.short	0x0010


	//----- nvinfo : EIATTR_SW_WAR
	.align		4
.L_87:
        /*0050*/ 	.byte	0x04, 0x36
        /*0052*/ 	.short	(.L_89 - .L_88)
.L_88:
        /*0054*/ 	.word	0x00000008
.L_89:


//--------------------- .nv.callgraph             --------------------------
	.section	.nv.callgraph,"",@"SHT_CUDA_CALLGRAPH"
	.align	4
	.sectionentsize	8
	.align		4
        /*0000*/ 	.word	0x00000000
	.align		4
        /*0004*/ 	.word	0xffffffff
	.align		4
        /*0008*/ 	.word	0x00000000
	.align		4
        /*000c*/ 	.word	0xfffffffe
	.align		4
        /*0010*/ 	.word	0x00000000
	.align		4
        /*0014*/ 	.word	0xfffffffd
	.align		4
        /*0018*/ 	.word	0x00000000
	.align		4
        /*001c*/ 	.word	0xfffffffc


//--------------------- .text._Z24transposeNoBankConflictsPfPKf --------------------------
	.section	.text._Z24transposeNoBankConflictsPfPKf,"ax",@progbits
	.align	128
        .global         _Z24transposeNoBankConflictsPfPKf
        .type           _Z24transposeNoBankConflictsPfPKf,@function
        .size           _Z24transposeNoBankConflictsPfPKf,(.L_x_5 - _Z24transposeNoBankConflictsPfPKf)
        .other          _Z24transposeNoBankConflictsPfPKf,@"STO_CUDA_ENTRY STV_DEFAULT"
_Z24transposeNoBankConflictsPfPKf:
.text._Z24transposeNoBankConflictsPfPKf:
[----:B------:R-:W-:Y:S01]  /*0000*/  LDC R1, c[0x0][0x37c] ;  /* 0x0000df00ff017b82 */ /* 0x000fe20000000800 */
[----:B------:R-:W0:Y:S07]  /*0010*/  S2R R6, SR_CTAID.X ;  /* 0x0000000000067919 */ /* 0x000e2e0000002500 */
[----:B------:R-:W1:Y:S01]  /*0020*/  LDC R4, c[0x0][0x370] ;  /* 0x0000dc00ff047b82 */ /* 0x000e620000000800 */
[----:B------:R-:W2:Y:S01]  /*0030*/  LDCU.64 UR6, c[0x0][0x358] ;  /* 0x00006b00ff0677ac */ /* 0x000ea20008000a00 */
[----:B------:R-:W0:Y:S01]  /*0040*/  S2R R5, SR_TID.X ;  /* 0x0000000000057919 */ /* 0x000e220000002100 */
[----:B------:R-:W3:Y:S05]  /*0050*/  S2R R0, SR_CTAID.Y ;  /* 0x0000000000007919 */ /* 0x000eea0000002600 */
[----:B------:R-:W4:Y:S01]  /*0060*/  LDC.64 R2, c[0x0][0x388] ;  /* 0x0000e200ff027b82 */ /* 0x000f220000000a00 */
[----:B------:R-:W3:Y:S01]  /*0070*/  S2R R7, SR_TID.Y ;  /* 0x0000000000077919 */ /* 0x000ee20000002200 */
[----:B-1----:R-:W-:-:S02]  /*0080*/  SHF.L.U32 R8, R4, 0x5, RZ ;  /* 0x0000000504087819 */ /* 0x002fc400000006ff */
[----:B0-----:R-:W-:Y:S02]  /*0090*/  LEA R9, R6, R5, 0x5 ;  /* 0x0000000506097211 */ /* 0x001fe400078e28ff */
[----:B---3--:R-:W-:-:S05]  /*00a0*/  LEA R10, R0, R7, 0x5 ;  /* 0x00000007000a7211 */ /* 0x008fca00078e28ff */
[----:B------:R-:W-:-:S04]  /*00b0*/  IMAD R9, R10, R8, R9 ;  /* 0x000000080a097224 */ /* 0x000fc800078e0209 */
[--C-:B----4-:R-:W-:Y:S01]  /*00c0*/  IMAD.WIDE R10, R9, 0x4, R2.reuse ;  /* 0x00000004090a7825 */ /* 0x110fe200078e0202 */
[CC--:B------:R-:W-:Y:S02]  /*00d0*/  LEA R15, R4.reuse, R9.reuse, 0x9 ;  /* 0x00000009040f7211 */ /* 0x0c0fe400078e48ff */
[C---:B------:R-:W-:Y:S02]  /*00e0*/  LEA R13, R4.reuse, R9, 0x8 ;  /* 0x00000009040d7211 */ /* 0x040fe400078e40ff */
[----:B------:R-:W-:Y:S01]  /*00f0*/  LEA R17, R4, R15, 0x8 ;  /* 0x0000000f04117211 */ /* 0x000fe200078e40ff */
[--C-:B------:R-:W-:Y:S01]  /*0100*/  IMAD.WIDE R14, R15, 0x4, R2.reuse ;  /* 0x000000040f0e7825 */ /* 0x100fe200078e0202 */
[----:B--2---:R-:W2:Y:S03]  /*0110*/  LDG.E R10, desc[UR6][R10.64] ;  /* 0x000000060a0a7981 */ /* 0x004ea6000c1e1900 */
[----:B------:R-:W-:-:S02]  /*0120*/  IMAD.WIDE R12, R13, 0x4, R2 ;  /* 0x000000040d0c7825 */ /* 0x000fc400078e0202 */
[----:B------:R-:W3:Y:S02]  /*0130*/  LDG.E R14, desc[UR6][R14.64] ;  /* 0x000000060e0e7981 */ /* 0x000ee4000c1e1900 */
[----:B------:R-:W-:Y:S02]  /*0140*/  IMAD.WIDE R2, R17, 0x4, R2 ;  /* 0x0000000411027825 */ /* 0x000fe400078e0202 */
[----:B------:R-:W4:Y:S04]  /*0150*/  LDG.E R12, desc[UR6][R12.64] ;  /* 0x000000060c0c7981 */ /* 0x000f28000c1e1900 */
[----:B------:R0:W5:Y:S01]  /*0160*/  LDG.E R18, desc[UR6][R2.64] ;  /* 0x0000000602127981 */ /* 0x000162000c1e1900 */
[----:B------:R-:W1:Y:S01]  /*0170*/  S2UR UR5, SR_CgaCtaId ;  /* 0x00000000000579c3 */ /* 0x000e620000008800 */
[----:B------:R-:W-:-:S07]  /*0180*/  UMOV UR4, 0x400 ;  /* 0x0000040000047882 */ /* 0x000fce0000000000 */
[----:B0-----:R-:W0:Y:S01]  /*0190*/  LDC.64 R2, c[0x0][0x380] ;  /* 0x0000e000ff027b82 */ /* 0x001e220000000a00 */
[----:B-1----:R-:W-:-:S06]  /*01a0*/  ULEA UR4, UR5, UR4, 0x18 ;  /* 0x0000000405047291 */ /* 0x002fcc000f8ec0ff */
[----:B------:R-:W-:-:S05]  /*01b0*/  LEA R16, R5, UR4, 0x2 ;  /* 0x0000000405107c11 */ /* 0x000fca000f8e10ff */
[----:B------:R-:W-:Y:S01]  /*01c0*/  IMAD R9, R7, 0x84, R16 ;  /* 0x0000008407097824 */ /* 0x000fe200078e0210 */
[----:B------:R-:W-:-:S04]  /*01d0*/  LEA R16, R5, R16, 0x7 ;  /* 0x0000001005107211 */ /* 0x000fc800078e38ff */
[----:B------:R-:W-:Y:S02]  /*01e0*/  LEA R16, R7, R16, 0x2 ;  /* 0x0000001007107211 */ /* 0x000fe400078e10ff */
[----:B------:R-:W-:Y:S02]  /*01f0*/  LEA R5, R0, R5, 0x5 ;  /* 0x0000000500057211 */ /* 0x000fe400078e28ff */
[----:B------:R-:W-:-:S05]  /*0200*/  LEA R6, R6, R7, 0x5 ;  /* 0x0000000706067211 */ /* 0x000fca00078e28ff */
[----:B------:R-:W-:-:S05]  /*0210*/  IMAD R5, R8, R6, R5 ;  /* 0x0000000608057224 */ /* 0x000fca00078e0205 */
[CC--:B------:R-:W-:Y:S02]  /*0220*/  LEA R17, R4.reuse, R5.reuse, 0x9 ;  /* 0x0000000504117211 */ /* 0x0c0fe400078e48ff */
[C---:B------:R-:W-:Y:S02]  /*0230*/  LEA R7, R4.reuse, R5, 0x8 ;  /* 0x0000000504077211 */ /* 0x040fe400078e40ff */
[----:B------:R-:W-:Y:S01]  /*0240*/  LEA R21, R4, R17, 0x8 ;  /* 0x0000001104157211 */ /* 0x000fe200078e40ff */
[----:B0-----:R-:W-:-:S04]  /*0250*/  IMAD.WIDE R4, R5, 0x4, R2 ;  /* 0x0000000405047825 */ /* 0x001fc800078e0202 */
[--C-:B------:R-:W-:Y:S01]  /*0260*/  IMAD.WIDE R6, R7, 0x4, R2.reuse ;  /* 0x0000000407067825 */ /* 0x100fe200078e0202 */
[----:B--2---:R-:W-:Y:S04]  /*0270*/  STS [R9], R10 ;  /* 0x0000000a09007388 */ /* 0x004fe80000000800 */
[----:B---3--:R-:W-:Y:S04]  /*0280*/  STS [R9+0x840], R14 ;  /* 0x0008400e09007388 */ /* 0x008fe80000000800 */
[----:B----4-:R-:W-:Y:S04]  /*0290*/  STS [R9+0x420], R12 ;  /* 0x0004200c09007388 */ /* 0x010fe80000000800 */
[----:B-----5:R0:W-:Y:S01]  /*02a0*/  STS [R9+0xc60], R18 ;  /* 0x000c601209007388 */ /* 0x0201e20000000800 */
[----:B------:R-:W-:Y:S06]  /*02b0*/  BAR.SYNC.DEFER_BLOCKING 0x0 ;  /* 0x0000000000007b1d */ /* 0x000fec0000010000 */
[----:B------:R-:W1:Y:S04]  /*02c0*/  LDS R11, [R16] ;  /* 0x00000000100b7984 */ /* 0x000e680000000800 */
[----:B------:R-:W2:Y:S04]  /*02d0*/  LDS R13, [R16+0x20] ;  /* 0x00002000100d7984 */ /* 0x000ea80000000800 */
[----:B------:R-:W3:Y:S04]  /*02e0*/  LDS R15, [R16+0x40] ;  /* 0x00004000100f7984 */ /* 0x000ee80000000800 */
[----:B------:R-:W4:Y:S01]  /*02f0*/  LDS R19, [R16+0x60] ;  /* 0x0000600010137984 */ /* 0x000f220000000800 */
[----:B0-----:R-:W-:-:S04]  /*0300*/  IMAD.WIDE R8, R17, 0x4, R2 ;  /* 0x0000000411087825 */ /* 0x001fc800078e0202 */
[----:B------:R-:W-:Y:S01]  /*0310*/  IMAD.WIDE R2, R21, 0x4, R2 ;  /* 0x0000000415027825 */ /* 0x000fe200078e0202 */
[----:B-1----:R-:W-:Y:S04]  /*0320*/  STG.E desc[UR6][R4.64], R11 ;  /* 0x0000000b04007986 */ /* 0x002fe8000c101906 */
[----:B--2---:R-:W-:Y:S04]  /*0330*/  STG.E desc[UR6][R6.64], R13 ;  /* 0x0000000d06007986 */ /* 0x004fe8000c101906 */
[----:B---3--:R-:W-:Y:S04]  /*0340*/  STG.E desc[UR6][R8.64], R15 ;  /* 0x0000000f08007986 */ /* 0x008fe8000c101906 */
[----:B----4-:R-:W-:Y:S01]  /*0350*/  STG.E desc[UR6][R2.64], R19 ;  /* 0x0000001302007986 */ /* 0x010fe2000c101906 */
[----:B------:R-:W-:Y:S05]  /*0360*/  EXIT ;  /* 0x000000000000794d */ /* 0x000fea0003800000 */
.L_x_0:
[----:B------:R-:W-:-:S00]  /*0370*/  BRA `(.L_x_0) ;  /* 0xfffffffc00fc7947 */ /* 0x000fc0000383ffff */
[----:B------:R-:W-:-:S00]  /*0380*/  NOP ;  /* 0x0000000000007918 */ /* 0x000fc00000000000 */
[----:B------:R-:W-:-:S00]  /*0390*/  NOP ;  /* 0x0000000000007918 */ /* 0x000fc00000000000 */
[----:B------:R-:W-:-:S00]  /*03a0*/  NOP ;  /* 0x0000000000007918 */ /* 0x000fc00000000000 */
[----:B------:R-:W-:-:S00]  /*03b0*/  NOP ;  /* 0x0000000000007918 */ /* 0x000fc00000000000 */
[----:B------:R-:W-:-:S00]  /*03c0*/  NOP ;  /* 0x0000000000007918 */ /* 0x000fc00000000000 */
[----:B------:R-:W-:-:S00]  /*03d0*/  NOP ;  /* 0x0000000000007918 */ /* 0x000fc00000000000 */
[----:B------:R-:W-:-:S00]  /*03e0*/  NOP ;  /* 0x0000000000007918 */ /* 0x000fc00000000000 */
[----:B------:R-:W-:-:S00]  /*03f0*/  NOP ;  /* 0x0000000000007918 */ /* 0x000fc00000000000 */
.L_x_5:


//--------------------- .text._Z18transposeCoalescedPfPKf --------------------------
	.section	.text._Z18transposeCoalescedPfPKf,"ax",@progbits
	.align	128
        .global         _Z18transposeCoalescedPfPKf
        .type           _Z18transposeCoalescedPfPKf,@function
        .size           _Z18transposeCoalescedPfPKf,(.L_x_6 - _Z18transposeCoalescedPfPKf)
        .other          _Z18transposeCoalescedPfPKf,@"STO_CUDA_ENTRY STV_DEFAULT"
_Z18transposeCoalescedPfPKf:
.text._Z18transposeCoalescedPfPKf:
        /* <DEDUP_REMOVED lines=27> */
[----:B------:R-:W-:-:S04]  /*01b0*/  LEA R16, R5, UR4, 0x2 ;  /* 0x0000000405107c11 */ /* 0x000fc8000f8e10ff */
[----:B------:R-:W-:Y:S01]  /*01c0*/  LEA R9, R7, R16, 0x7 ;  /* 0x0000001007097211 */ /* 0x000fe200078e38ff */
[----:B------:R-:W-:-:S05]  /*01d0*/  IMAD R16, R5, 0x7c, R16 ;  /* 0x0000007c05107824 */ /* 0x000fca00078e0210 */
        /* <DEDUP_REMOVED lines=25> */
.L_x_1:
        /* <DEDUP_REMOVED lines=9> */
.L_x_6:


//--------------------- .text._Z14transposeNaivePfPKf --------------------------
	.section	.text._Z14transposeNaivePfPKf,"ax",@progbits
	.align	128
        .global         _Z14transposeNaivePfPKf
        .type           _Z14transposeNaivePfPKf,@function
        .size           _Z14transposeNaivePfPKf,(.L_x_7 - _Z14transposeNaivePfPKf)
        .other          _Z14transposeNaivePfPKf,@"STO_CUDA_ENTRY STV_DEFAULT"
_Z14transposeNaivePfPKf:
.text._Z14transposeNaivePfPKf:
[----:B------:R-:W-:Y:S01]  /*0000*/  LDC R1, c[0x0][0x37c] ;  /* 0x0000df00ff017b82 */ /* 0x000fe20000000800 */
[----:B------:R-:W0:Y:S07]  /*0010*/  S2R R0, SR_CTAID.X ;  /* 0x0000000000007919 */ /* 0x000e2e0000002500 */
[----:B------:R-:W1:Y:S01]  /*0020*/  LDC R12, c[0x0][0x370] ;  /* 0x0000dc00ff0c7b82 */ /* 0x000e620000000800 */
[----:B------:R-:W2:Y:S01]  /*0030*/  LDCU.64 UR4, c[0x0][0x358] ;  /* 0x00006b00ff0477ac */ /* 0x000ea20008000a00 */
[----:B------:R-:W0:Y:S01]  /*0040*/  S2R R5, SR_TID.X ;  /* 0x0000000000057919 */ /* 0x000e220000002100 */
[----:B------:R-:W3:Y:S05]  /*0050*/  S2R R9, SR_CTAID.Y ;  /* 0x0000000000097919 */ /* 0x000eea0000002600 */
[----:B------:R-:W4:Y:S01]  /*0060*/  LDC.64 R2, c[0x0][0x388] ;  /* 0x0000e200ff027b82 */ /* 0x000f220000000a00 */
[----:B------:R-:W3:Y:S07]  /*0070*/  S2R R4, SR_TID.Y ;  /* 0x0000000000047919 */ /* 0x000eee0000002200 */
[----:B------:R-:W5:Y:S01]  /*0080*/  LDC.64 R6, c[0x0][0x380] ;  /* 0x0000e000ff067b82 */ /* 0x000f620000000a00 */
[----:B-1----:R-:W-:-:S02]  /*0090*/  SHF.L.U32 R8, R12, 0x5, RZ ;  /* 0x000000050c087819 */ /* 0x002fc400000006ff */
[----:B0-----:R-:W-:Y:S02]  /*00a0*/  LEA R0, R0, R5, 0x5 ;  /* 0x0000000500007211 */ /* 0x001fe400078e28ff */
[----:B---3--:R-:W-:-:S05]  /*00b0*/  LEA R9, R9, R4, 0x5 ;  /* 0x0000000409097211 */ /* 0x008fca00078e28ff */
[----:B------:R-:W-:-:S04]  /*00c0*/  IMAD R11, R9, R8, R0 ;  /* 0x00000008090b7224 */ /* 0x000fc800078e0200 */
[----:B----4-:R-:W-:-:S06]  /*00d0*/  IMAD.WIDE R4, R11, 0x4, R2 ;  /* 0x000000040b047825 */ /* 0x010fcc00078e0202 */
[----:B--2---:R-:W2:Y:S01]  /*00e0*/  LDG.E R5, desc[UR4][R4.64] ;  /* 0x0000000404057981 */ /* 0x004ea2000c1e1900 */
[----:B------:R-:W-:Y:S01]  /*00f0*/  IMAD R9, R0, R8, R9 ;  /* 0x0000000800097224 */ /* 0x000fe200078e0209 */
[----:B------:R-:W-:-:S03]  /*0100*/  LEA R13, R12, R11, 0x8 ;  /* 0x0000000b0c0d7211 */ /* 0x000fc600078e40ff */
[----:B-----5:R-:W-:-:S04]  /*0110*/  IMAD.WIDE R6, R9, 0x4, R6 ;  /* 0x0000000409067825 */ /* 0x020fc800078e0206 */
[----:B------:R-:W-:Y:S01]  /*0120*/  IMAD.WIDE R8, R13, 0x4, R2 ;  /* 0x000000040d087825 */ /* 0x000fe200078e0202 */
[----:B--2---:R-:W-:Y:S05]  /*0130*/  STG.E desc[UR4][R6.64], R5 ;  /* 0x0000000506007986 */ /* 0x004fea000c101904 */
[----:B------:R-:W2:Y:S01]  /*0140*/  LDG.E R9, desc[UR4][R8.64] ;  /* 0x0000000408097981 */ /* 0x000ea2000c1e1900 */
[----:B------:R-:W-:-:S05]  /*0150*/  LEA R13, R12, R11, 0x9 ;  /* 0x0000000b0c0d7211 */ /* 0x000fca00078e48ff */
[--C-:B------:R-:W-:Y:S01]  /*0160*/  IMAD.WIDE R10, R13, 0x4, R2.reuse ;  /* 0x000000040d0a7825 */ /* 0x100fe200078e0202 */
[----:B------:R-:W-:Y:S01]  /*0170*/  LEA R13, R12, R13, 0x8 ;  /* 0x0000000d0c0d7211 */ /* 0x000fe200078e40ff */
[----:B--2---:R-:W-:Y:S04]  /*0180*/  STG.E desc[UR4][R6.64+0x20], R9 ;  /* 0x0000200906007986 */ /* 0x004fe8000c101904 */
[----:B------:R-:W2:Y:S01]  /*0190*/  LDG.E R11, desc[UR4][R10.64] ;  /* 0x000000040a0b7981 */ /* 0x000ea2000c1e1900 */
[----:B------:R-:W-:-:S03]  /*01a0*/  IMAD.WIDE R2, R13, 0x4, R2 ;  /* 0x000000040d027825 */ /* 0x000fc600078e0202 */
[----:B--2---:R-:W-:Y:S04]  /*01b0*/  STG.E desc[UR4][R6.64+0x40], R11 ;  /* 0x0000400b06007986 */ /* 0x004fe8000c101904 */
[----:B------:R-:W2:Y:S04]  /*01c0*/  LDG.E R3, desc[UR4][R2.64] ;  /* 0x0000000402037981 */ /* 0x000ea8000c1e1900 */
[----:B--2---:R-:W-:Y:S01]  /*01d0*/  STG.E desc[UR4][R6.64+0x60], R3 ;  /* 0x0000600306007986 */ /* 0x004fe2000c101904 */
[----:B------:R-:W-:Y:S05]  /*01e0*/  EXIT ;  /* 0x000000000000794d */ /* 0x000fea0003800000 */
.L_x_2:
        /* <DEDUP_REMOVED lines=9> */
.L_x_7:


//--------------------- .text._Z13copySharedMemPfPKf --------------------------
	.section	.text._Z13copySharedMemPfPKf,"ax",@progbits
	.align	128
        .global         _Z13copySharedMemPfPKf
        .type           _Z13copySharedMemPfPKf,@function
        .size           _Z13copySharedMemPfPKf,(.L_x_8 - _Z13copySharedMemPfPKf)
        .other          _Z13copySharedMemPfPKf,@"STO_CUDA_ENTRY STV_DEFAULT"
_Z13copySharedMemPfPKf:
.text._Z13copySharedMemPfPKf:
[----:B------:R-:W-:Y:S01]  /*0000*/  LDC R1, c[0x0][0x37c] ;  /* 0x0000df00ff017b82 */ /* 0x000fe20000000800 */
[----:B------:R-:W0:Y:S07]  /*0010*/  S2R R0, SR_CTAID.Y ;  /* 0x0000000000007919 */ /* 0x000e2e0000002600 */
[----:B------:R-:W1:Y:S01]  /*0020*/  LDC R6, c[0x0][0x370] ;  /* 0x0000dc00ff067b82 */ /* 0x000e620000000800 */
[----:B------:R-:W2:Y:S01]  /*0030*/  LDCU.64 UR6, c[0x0][0x358] ;  /* 0x00006b00ff0677ac */ /* 0x000ea20008000a00 */
[----:B------:R-:W0:Y:S01]  /*0040*/  S2R R17, SR_TID.Y ;  /* 0x0000000000117919 */ /* 0x000e220000002200 */
[----:B------:R-:W3:Y:S05]  /*0050*/  S2R R2, SR_CTAID.X ;  /* 0x0000000000027919 */ /* 0x000eea0000002500 */
[----:B------:R-:W4:Y:S01]  /*0060*/  LDC.64 R4, c[0x0][0x388] ;  /* 0x0000e200ff047b82 */ /* 0x000f220000000a00 */
[----:B------:R-:W3:Y:S01]  /*0070*/  S2R R15, SR_TID.X ;  /* 0x00000000000f7919 */ /* 0x000ee20000002100 */
[----:B0-----:R-:W-:-:S05]  /*0080*/  LEA R0, R0, R17, 0x5 ;  /* 0x0000001100007211 */ /* 0x001fca00078e28ff */
[----:B-1----:R-:W-:Y:S01]  /*0090*/  IMAD R3, R0, R6, RZ ;  /* 0x0000000600037224 */ /* 0x002fe200078e02ff */
[----:B---3--:R-:W-:-:S04]  /*00a0*/  LEA R0, R2, R15, 0x5 ;  /* 0x0000000f02007211 */ /* 0x008fc800078e28ff */
[----:B------:R-:W-:-:S04]  /*00b0*/  LEA R13, R3, R0, 0x5 ;  /* 0x00000000030d7211 */ /* 0x000fc800078e28ff */
[CC--:B------:R-:W-:Y:S02]  /*00c0*/  LEA R2, R6.reuse, R13.reuse, 0x9 ;  /* 0x0000000d06027211 */ /* 0x0c0fe400078e48ff */
[C---:B------:R-:W-:Y:S02]  /*00d0*/  LEA R3, R6.reuse, R13, 0x8 ;  /* 0x0000000d06037211 */ /* 0x040fe400078e40ff */
[----:B------:R-:W-:Y:S01]  /*00e0*/  LEA R0, R6, R2, 0x8 ;  /* 0x0000000206007211 */ /* 0x000fe200078e40ff */
[----:B----4-:R-:W-:-:S04]  /*00f0*/  IMAD.WIDE R6, R13, 0x4, R4 ;  /* 0x000000040d067825 */ /* 0x010fc800078e0204 */
[--C-:B------:R-:W-:Y:S02]  /*0100*/  IMAD.WIDE R8, R3, 0x4, R4.reuse ;  /* 0x0000000403087825 */ /* 0x100fe400078e0204 */
[----:B--2---:R-:W2:Y:S02]  /*0110*/  LDG.E R6, desc[UR6][R6.64] ;  /* 0x0000000606067981 */ /* 0x004ea4000c1e1900 */
[--C-:B------:R-:W-:Y:S02]  /*0120*/  IMAD.WIDE R10, R2, 0x4, R4.reuse ;  /* 0x00000004020a7825 */ /* 0x100fe400078e0204 */
[----:B------:R0:W3:Y:S02]  /*0130*/  LDG.E R14, desc[UR6][R8.64] ;  /* 0x00000006080e7981 */ /* 0x0000e4000c1e1900 */
        /* <DEDUP_REMOVED lines=9> */
[----:B0-----:R-:W-:-:S04]  /*01d0*/  IMAD.WIDE R4, R13, 0x4, R8 ;  /* 0x000000040d047825 */ /* 0x001fc800078e0208 */
[----:B--2---:R0:W-:Y:S04]  /*01e0*/  STS [R15], R6 ;  /* 0x000000060f007388 */ /* 0x0041e80000000800 */
[----:B---3--:R-:W-:Y:S04]  /*01f0*/  STS [R15+0x400], R14 ;  /* 0x0004000e0f007388 */ /* 0x008fe80000000800 */
[----:B----4-:R-:W-:Y:S04]  /*0200*/  STS [R15+0x800], R10 ;  /* 0x0008000a0f007388 */ /* 0x010fe80000000800 */
[----:B-----5:R-:W-:Y:S01]  /*0210*/  STS [R15+0xc00], R16 ;  /* 0x000c00100f007388 */ /* 0x020fe20000000800 */
[----:B------:R-:W-:Y:S06]  /*0220*/  BAR.SYNC.DEFER_BLOCKING 0x0 ;  /* 0x0000000000007b1d */ /* 0x000fec0000010000 */
[----:B------:R-:W1:Y:S04]  /*0230*/  LDS R11, [R15] ;  /* 0x000000000f0b7984 */ /* 0x000e680000000800 */
[----:B------:R-:W2:Y:S04]  /*0240*/  LDS R17, [R15+0x400] ;  /* 0x000400000f117984 */ /* 0x000ea80000000800 */
[----:B------:R-:W3:Y:S04]  /*0250*/  LDS R19, [R15+0x800] ;  /* 0x000800000f137984 */ /* 0x000ee80000000800 */
[----:B------:R-:W4:Y:S01]  /*0260*/  LDS R21, [R15+0xc00] ;  /* 0x000c00000f157984 */ /* 0x000f220000000800 */
[----:B0-----:R-:W-:-:S04]  /*0270*/  IMAD.WIDE R6, R3, 0x4, R8 ;  /* 0x0000000403067825 */ /* 0x001fc800078e0208 */
[----:B------:R-:W-:-:S04]  /*0280*/  IMAD.WIDE R2, R2, 0x4, R8 ;  /* 0x0000000402027825 */ /* 0x000fc800078e0208 */
[----:B------:R-:W-:Y:S01]  /*0290*/  IMAD.WIDE R8, R0, 0x4, R8 ;  /* 0x0000000400087825 */ /* 0x000fe200078e0208 */
[----:B-1----:R-:W-:Y:S04]  /*02a0*/  STG.E desc[UR6][R4.64], R11 ;  /* 0x0000000b04007986 */ /* 0x002fe8000c101906 */
[----:B--2---:R-:W-:Y:S04]  /*02b0*/  STG.E desc[UR6][R6.64], R17 ;  /* 0x0000001106007986 */ /* 0x004fe8000c101906 */
[----:B---3--:R-:W-:Y:S04]  /*02c0*/  STG.E desc[UR6][R2.64], R19 ;  /* 0x0000001302007986 */ /* 0x008fe8000c101906 */
[----:B----4-:R-:W-:Y:S01]  /*02d0*/  STG.E desc[UR6][R8.64], R21 ;  /* 0x0000001508007986 */ /* 0x010fe2000c101906 */
[----:B------:R-:W-:Y:S05]  /*02e0*/  EXIT ;  /* 0x000000000000794d */ /* 0x000fea0003800000 */
.L_x_3:
        /* <DEDUP_REMOVED lines=9> */
.L_x_8:


//--------------------- .text._Z4copyPfPKf        --------------------------
	.section	.text._Z4copyPfPKf,"ax",@progbits
	.align	128
        .global         _Z4copyPfPKf
        .type           _Z4copyPfPKf,@function
        .size           _Z4copyPfPKf,(.L_x_9 - _Z4copyPfPKf)
        .other          _Z4copyPfPKf,@"STO_CUDA_ENTRY STV_DEFAULT"
_Z4copyPfPKf:
.text._Z4copyPfPKf:
        /* <DEDUP_REMOVED lines=11> */
[----:B------:R-:W-:Y:S02]  /*00b0*/  LEA R13, R5, R0, 0x5 ;  /* 0x00000000050d7211 */ /* 0x000fe400078e28ff */
[----:B------:R-:W0:Y:S03]  /*00c0*/  LDC.64 R4, c[0x0][0x380] ;  /* 0x0000e000ff047b82 */ /* 0x000e260000000a00 */
[----:B----4-:R-:W-:-:S05]  /*00d0*/  IMAD.WIDE R6, R13, 0x4, R2 ;  /* 0x000000040d067825 */ /* 0x010fca00078e0202 */
[----:B--2---:R-:W2:Y:S01]  /*00e0*/  LDG.E R17, desc[UR4][R6.64] ;  /* 0x0000000406117981 */ /* 0x004ea2000c1e1900 */
[----:B------:R-:W-:-:S05]  /*00f0*/  LEA R15, R16, R13, 0x8 ;  /* 0x0000000d100f7211 */ /* 0x000fca00078e40ff */
[----:B------:R-:W-:-:S04]  /*0100*/  IMAD.WIDE R10, R15, 0x4, R2 ;  /* 0x000000040f0a7825 */ /* 0x000fc800078e0202 */
[----:B0-----:R-:W-:-:S05]  /*0110*/  IMAD.WIDE R8, R13, 0x4, R4 ;  /* 0x000000040d087825 */ /* 0x001fca00078e0204 */
[----:B--2---:R-:W-:Y:S04]  /*0120*/  STG.E desc[UR4][R8.64], R17 ;  /* 0x0000001108007986 */ /* 0x004fe8000c101904 */
[----:B------:R-:W2:Y:S01]  /*0130*/  LDG.E R11, desc[UR4][R10.64] ;  /* 0x000000040a0b7981 */ /* 0x000ea2000c1e1900 */
[----:B------:R-:W-:Y:S01]  /*0140*/  LEA R19, R16, R13, 0x9 ;  /* 0x0000000d10137211 */ /* 0x000fe200078e48ff */
[----:B------:R-:W-:-:S04]  /*0150*/  IMAD.WIDE R12, R15, 0x4, R4 ;  /* 0x000000040f0c7825 */ /* 0x000fc800078e0204 */
[C---:B------:R-:W-:Y:S01]  /*0160*/  IMAD.WIDE R14, R19.reuse, 0x4, R2 ;  /* 0x00000004130e7825 */ /* 0x040fe200078e0202 */
[----:B------:R-:W-:Y:S01]  /*0170*/  LEA R21, R16, R19, 0x8 ;  /* 0x0000001310157211 */ /* 0x000fe200078e40ff */
[----:B--2---:R-:W-:Y:S04]  /*0180*/  STG.E desc[UR4][R12.64], R11 ;  /* 0x0000000b0c007986 */ /* 0x004fe8000c101904 */
[----:B------:R-:W2:Y:S01]  /*0190*/  LDG.E R15, desc[UR4][R14.64] ;  /* 0x000000040e0f7981 */ /* 0x000ea2000c1e1900 */
[----:B------:R-:W-:-:S04]  /*01a0*/  IMAD.WIDE R6, R19, 0x4, R4 ;  /* 0x0000000413067825 */ /* 0x000fc800078e0204 */
[C---:B------:R-:W-:Y:S01]  /*01b0*/  IMAD.WIDE R2, R21.reuse, 0x4, R2 ;  /* 0x0000000415027825 */ /* 0x040fe200078e0202 */
[----:B--2---:R-:W-:Y:S05]  /*01c0*/  STG.E desc[UR4][R6.64], R15 ;  /* 0x0000000f06007986 */ /* 0x004fea000c101904 */
[----:B------:R-:W2:Y:S01]  /*01d0*/  LDG.E R3, desc[UR4][R2.64] ;  /* 0x0000000402037981 */ /* 0x000ea2000c1e1900 */
[----:B------:R-:W-:-:S05]  /*01e0*/  IMAD.WIDE R4, R21, 0x4, R4 ;  /* 0x0000000415047825 */ /* 0x000fca00078e0204 */
[----:B--2---:R-:W-:Y:S01]  /*01f0*/  STG.E desc[UR4][R4.64], R3 ;  /* 0x0000000304007986 */ /* 0x004fe2000c101904 */
[----:B------:R-:W-:Y:S05]  /*0200*/  EXIT ;  /* 0x000000000000794d */ /* 0x000fea0003800000 */
.L_x_4:
        /* <DEDUP_REMOVED lines=15> */
.L_x_9:


//--------------------- .nv.shared._Z24transposeNoBankConflictsPfPKf --------------------------
	.section	.nv.shared._Z24transposeNoBankConflictsPfPKf,"aw",@nobits
	.sectionflags	@""
	.align	4
.nv.shared._Z24transposeNoBankConflictsPfPKf:
	.zero		5248


//--------------------- .nv.shared.reserved.0     --------------------------
	.section	.nv.shared.reserved.0,"aw",@nobits
	.weak		__nv_reservedSMEM_offset_0_alias
	.size		__nv_reservedSMEM_offset_0_alias, 0, 64
	.other		__nv_reservedSMEM_offset_0_alias,@"STO_CUDA_RESERVED_SHARED STV_DEFAULT"
__nv_reservedSMEM_offset_0_alias:
	.zero		0
	.zero		64


//--------------------- .nv.shared._Z18transposeCoalescedPfPKf --------------------------
	.section	.nv.shared._Z18transposeCoalescedPfPKf,"aw",@nobits
	.sectionflags	@""
	.align	4
.nv.shared._Z18transposeCoalescedPfPKf:
	.zero		5120


//--------------------- .nv.shared._Z13copySharedMemPfPKf --------------------------
	.section	.nv.shared._Z13copySharedMemPfPKf,"aw",@nobits
	.sectionflags	@""
	.align	4
.nv.shared._Z13copySharedMemPfPKf:
	.zero		5120


//--------------------- .nv.constant0._Z24transposeNoBankConflictsPfPKf --------------------------
	.section	.nv.constant0._Z24transposeNoBankConflictsPfPKf,"a",@progbits
	.sectionflags	@""
	.align	4
.nv.constant0._Z24transposeNoBankConflictsPfPKf:
	.zero		912


//--------------------- .nv.constant0._Z18transposeCoalescedPfPKf --------------------------
	.section	.nv.constant0._Z18transposeCoalescedPfPKf,"a",@progbits
	.sectionflags	@""
	.align	4
.nv.constant0._Z18transposeCoalescedPfPKf:
	.zero		912


//--------------------- .nv.constant0._Z14transposeNaivePfPKf --------------------------
	.section	.nv.constant0._Z14transposeNaivePfPKf,"a",@progbits
	.sectionflags	@""
	.align	4
.nv.constant0._Z14transposeNaivePfPKf:
	.zero		912


//--------------------- .nv.constant0._Z13copySharedMemPfPKf --------------------------
	.section	.nv.constant0._Z13copySharedMemPfPKf,"a",@progbits
	.sectionflags	@""
	.align	4
.nv.constant0._Z13copySharedMemPfPKf:
	.zero		912


//--------------------- .nv.constant0._Z4copyPfPKf --------------------------
	.section	.nv.constant0._Z4copyPfPKf,"a",@progbits
	.sectionflags	@""
	.align	4
.nv.constant0._Z4copyPfPKf:
	.zero		912


//--------------------- SYMBOLS --------------------------

	.type		.nv.reservedSmem.offset0,@object
	.size		.nv.reservedSmem.offset0,0x4
	.type		.nv.reservedSmem.cap,@object
	.size		.nv.reservedSmem.cap,0x4
